//
// Generated by NVIDIA NVVM Compiler
//
// Compiler Build ID: CL-36424714
// Cuda compilation tools, release 13.0, V13.0.88
// Based on NVVM 20.0.0
//

.version 9.0
.target sm_100
.address_size 64

	// .globl	_Z9multiplesjPjjS_

.visible .entry _Z9multiplesjPjjS_(
	.param .u32 _Z9multiplesjPjjS__param_0,
	.param .u64 .ptr .align 1 _Z9multiplesjPjjS__param_1,
	.param .u32 _Z9multiplesjPjjS__param_2,
	.param .u64 .ptr .align 1 _Z9multiplesjPjjS__param_3
)
{
	.reg .pred 	%p<17>;
	.reg .b32 	%r<75>;
	.reg .b64 	%rd<37>;

	ld.param.u32 	%r73, [_Z9multiplesjPjjS__param_0];
	ld.param.u64 	%rd3, [_Z9multiplesjPjjS__param_1];
	ld.param.u32 	%r32, [_Z9multiplesjPjjS__param_2];
	ld.param.u64 	%rd4, [_Z9multiplesjPjjS__param_3];
	cvta.to.global.u64 	%rd1, %rd4;
	cvta.to.global.u64 	%rd2, %rd3;
	mov.u32 	%r33, %ntid.x;
	mov.u32 	%r34, %nctaid.x;
	mul.lo.s32 	%r1, %r33, %r34;
	mov.u32 	%r35, %ctaid.x;
	mov.u32 	%r2, %tid.x;
	mad.lo.s32 	%r67, %r35, %r33, %r2;
	div.u32 	%r4, %r32, %r1;
	mul.lo.s32 	%r66, %r4, %r67;
	setp.ge.u32 	%p1, %r66, %r32;
	@%p1 bra 	$L__BB0_16;
	mul.lo.s32 	%r6, %r73, %r73;
$L__BB0_2:
	max.u32 	%r36, %r66, %r6;
	div.u32 	%r70, %r36, %r73;
	mad.lo.s32 	%r37, %r4, %r67, %r4;
	add.s32 	%r38, %r37, -1;
	min.u32 	%r10, %r38, %r32;
	setp.ge.u32 	%p2, %r36, %r10;
	@%p2 bra 	$L__BB0_15;
	div.u32 	%r11, %r10, %r73;
	setp.gt.u32 	%p3, %r70, %r11;
	@%p3 bra 	$L__BB0_15;
	add.s32 	%r39, %r11, 1;
	add.s32 	%r40, %r70, 1;
	max.u32 	%r41, %r39, %r40;
	sub.s32 	%r12, %r41, %r70;
	and.b32  	%r13, %r12, 7;
	sub.s32 	%r42, %r70, %r41;
	setp.gt.u32 	%p4, %r42, -8;
	@%p4 bra 	$L__BB0_7;
	and.b32  	%r43, %r12, -8;
	neg.s32 	%r68, %r43;
$L__BB0_6:
	.pragma "nounroll";
	mul.lo.s32 	%r44, %r70, %r73;
	mul.wide.u32 	%rd5, %r44, 4;
	add.s64 	%rd6, %rd2, %rd5;
	mov.b32 	%r45, 1;
	st.global.u32 	[%rd6], %r45;
	add.s32 	%r46, %r44, %r73;
	mul.wide.u32 	%rd7, %r46, 4;
	add.s64 	%rd8, %rd2, %rd7;
	st.global.u32 	[%rd8], %r45;
	add.s32 	%r47, %r46, %r73;
	mul.wide.u32 	%rd9, %r47, 4;
	add.s64 	%rd10, %rd2, %rd9;
	st.global.u32 	[%rd10], %r45;
	add.s32 	%r48, %r47, %r73;
	mul.wide.u32 	%rd11, %r48, 4;
	add.s64 	%rd12, %rd2, %rd11;
	st.global.u32 	[%rd12], %r45;
	add.s32 	%r49, %r48, %r73;
	mul.wide.u32 	%rd13, %r49, 4;
	add.s64 	%rd14, %rd2, %rd13;
	st.global.u32 	[%rd14], %r45;
	add.s32 	%r50, %r49, %r73;
	mul.wide.u32 	%rd15, %r50, 4;
	add.s64 	%rd16, %rd2, %rd15;
	st.global.u32 	[%rd16], %r45;
	add.s32 	%r51, %r50, %r73;
	mul.wide.u32 	%rd17, %r51, 4;
	add.s64 	%rd18, %rd2, %rd17;
	st.global.u32 	[%rd18], %r45;
	add.s32 	%r52, %r51, %r73;
	mul.wide.u32 	%rd19, %r52, 4;
	add.s64 	%rd20, %rd2, %rd19;
	st.global.u32 	[%rd20], %r45;
	add.s32 	%r70, %r70, 8;
	add.s32 	%r68, %r68, 8;
	setp.ne.s32 	%p5, %r68, 0;
	@%p5 bra 	$L__BB0_6;
$L__BB0_7:
	setp.eq.s32 	%p6, %r13, 0;
	@%p6 bra 	$L__BB0_15;
	and.b32  	%r20, %r12, 3;
	setp.lt.u32 	%p7, %r13, 4;
	@%p7 bra 	$L__BB0_10;
	mul.lo.s32 	%r53, %r70, %r73;
	mul.wide.u32 	%rd21, %r53, 4;
	add.s64 	%rd22, %rd2, %rd21;
	mov.b32 	%r54, 1;
	st.global.u32 	[%rd22], %r54;
	add.s32 	%r55, %r53, %r73;
	mul.wide.u32 	%rd23, %r55, 4;
	add.s64 	%rd24, %rd2, %rd23;
	st.global.u32 	[%rd24], %r54;
	add.s32 	%r56, %r55, %r73;
	mul.wide.u32 	%rd25, %r56, 4;
	add.s64 	%rd26, %rd2, %rd25;
	st.global.u32 	[%rd26], %r54;
	add.s32 	%r57, %r56, %r73;
	mul.wide.u32 	%rd27, %r57, 4;
	add.s64 	%rd28, %rd2, %rd27;
	st.global.u32 	[%rd28], %r54;
	add.s32 	%r70, %r70, 4;
$L__BB0_10:
	setp.eq.s32 	%p8, %r20, 0;
	@%p8 bra 	$L__BB0_15;
	setp.eq.s32 	%p9, %r20, 1;
	@%p9 bra 	$L__BB0_13;
	mul.lo.s32 	%r58, %r70, %r73;
	mul.wide.u32 	%rd29, %r58, 4;
	add.s64 	%rd30, %rd2, %rd29;
	mov.b32 	%r59, 1;
	st.global.u32 	[%rd30], %r59;
	add.s32 	%r60, %r58, %r73;
	mul.wide.u32 	%rd31, %r60, 4;
	add.s64 	%rd32, %rd2, %rd31;
	st.global.u32 	[%rd32], %r59;
	add.s32 	%r70, %r70, 2;
$L__BB0_13:
	and.b32  	%r61, %r12, 1;
	setp.eq.b32 	%p10, %r61, 1;
	not.pred 	%p11, %p10;
	@%p11 bra 	$L__BB0_15;
	mul.lo.s32 	%r62, %r70, %r73;
	mul.wide.u32 	%rd33, %r62, 4;
	add.s64 	%rd34, %rd2, %rd33;
	mov.b32 	%r63, 1;
	st.global.u32 	[%rd34], %r63;
$L__BB0_15:
	add.s32 	%r67, %r67, %r1;
	mul.lo.s32 	%r66, %r4, %r67;
	setp.lt.u32 	%p12, %r66, %r32;
	@%p12 bra 	$L__BB0_2;
$L__BB0_16:
	bar.sync 	0;
	setp.ne.s32 	%p13, %r2, 0;
	@%p13 bra 	$L__BB0_23;
	add.s32 	%r64, %r73, 1;
	max.u32 	%r74, %r32, %r64;
$L__BB0_18:
	add.s32 	%r73, %r73, 1;
	setp.ge.u32 	%p14, %r73, %r32;
	@%p14 bra 	$L__BB0_21;
	mul.wide.u32 	%rd35, %r73, 4;
	add.s64 	%rd36, %rd2, %rd35;
	ld.global.u32 	%r65, [%rd36];
	setp.ne.s32 	%p15, %r65, 0;
	@%p15 bra 	$L__BB0_18;
	st.global.u32 	[%rd1], %r73;
	mov.u32 	%r74, %r73;
$L__BB0_21:
	setp.ne.s32 	%p16, %r74, %r32;
	@%p16 bra 	$L__BB0_23;
	st.global.u32 	[%rd1], %r32;
$L__BB0_23:
	ret;

}


// ===== COMPILED SASS (sm_100) =====

	.target	sm_100

	.elftype	@"ET_EXEC"


//--------------------- .note.nv.tkinfo           --------------------------
	.section	.note.nv.tkinfo,"",@"SHT_NOTE"
	.sectionflags	@"SHF_NOTE_NV_TKINFO"
	.tkinfo
        /*0018*/ 	.word	0x00000002
        /*0030*/ 	.string	""
        /*0030*/ 	.string	"ptxas"
        /*0030*/ 	.string	"Cuda compilation tools, release 13.0, V13.0.88"
        /*0030*/ 	.string	"Build cuda_13.0.r13.0/compiler.36424714_0"
        /*0030*/ 	.string	"-arch sm_100 -m 64 "



//--------------------- .note.nv.cuinfo           --------------------------
	.section	.note.nv.cuinfo,"",@"SHT_NOTE"
	.sectionflags	@"SHF_NOTE_NV_CUINFO"
        /*0018*/ 	.short	0x0002
        /*001a*/ 	.short	0x0064
        /*001c*/ 	.short	0x0082
	.zero		2


//--------------------- .nv.info                  --------------------------
	.section	.nv.info,"",@"SHT_CUDA_INFO"
	.align	4


	//----- nvinfo : EIATTR_REGCOUNT
	.align		4
        /*0000*/ 	.byte	0x04, 0x2f
        /*0002*/ 	.short	(.L_1 - .L_0)
	.align		4
.L_0:
        /*0004*/ 	.word	index@(_Z9multiplesjPjjS_)
        /*0008*/ 	.word	0x0000001f


	//----- nvinfo : EIATTR_FRAME_SIZE
	.align		4
.L_1:
        /*000c*/ 	.byte	0x04, 0x11
        /*000e*/ 	.short	(.L_3 - .L_2)
	.align		4
.L_2:
        /*0010*/ 	.word	index@(_Z9multiplesjPjjS_)
        /*0014*/ 	.word	0x00000000


	//----- nvinfo : EIATTR_MIN_STACK_SIZE
	.align		4
.L_3:
        /*0018*/ 	.byte	0x04, 0x12
        /*001a*/ 	.short	(.L_5 - .L_4)
	.align		4
.L_4:
        /*001c*/ 	.word	index@(_Z9multiplesjPjjS_)
        /*0020*/ 	.word	0x00000000
.L_5:


//--------------------- .nv.compat                --------------------------
	.section	.nv.compat,"",@"SHT_CUDA_COMPAT_INFO"
	.align	4
        /*0000*/ 	.byte	0x02, 0x09, 0x00, 0x00, 0x02, 0x02, 0x01, 0x00, 0x02, 0x05, 0x05, 0x00, 0x03, 0x07, 0x01, 0x01
        /*0010*/ 	.byte	0x02, 0x03, 0x00, 0x00, 0x02, 0x06, 0x01, 0x00, 0x04, 0x0b, 0x08, 0x00, 0x09, 0x00, 0x00, 0x00
        /*0020*/ 	.byte	0x00, 0x00, 0x00, 0x00


//--------------------- .nv.info._Z9multiplesjPjjS_ --------------------------
	.section	.nv.info._Z9multiplesjPjjS_,"",@"SHT_CUDA_INFO"
	.sectionflags	@""
	.align	4


	//----- nvinfo : EIATTR_CUDA_API_VERSION
	.align		4
        /*0000*/ 	.byte	0x04, 0x37
        /*0002*/ 	.short	(.L_7 - .L_6)
.L_6:
        /*0004*/ 	.word	0x00000082


	//----- nvinfo : EIATTR_KPARAM_INFO
	.align		4
.L_7:
        /*0008*/ 	.byte	0x04, 0x17
        /*000a*/ 	.short	(.L_9 - .L_8)
.L_8:
        /*000c*/ 	.word	0x00000000
        /*0010*/ 	.short	0x0003
        /*0012*/ 	.short	0x0018
        /*0014*/ 	.byte	0x00, 0xf5, 0x21, 0x00


	//----- nvinfo : EIATTR_KPARAM_INFO
	.align		4
.L_9:
        /*0018*/ 	.byte	0x04, 0x17
        /*001a*/ 	.short	(.L_11 - .L_10)
.L_10:
        /*001c*/ 	.word	0x00000000
        /*0020*/ 	.short	0x0002
        /*0022*/ 	.short	0x0010
        /*0024*/ 	.byte	0x00, 0xf0, 0x11, 0x00


	//----- nvinfo : EIATTR_KPARAM_INFO
	.align		4
.L_11:
        /*0028*/ 	.byte	0x04, 0x17
        /*002a*/ 	.short	(.L_13 - .L_12)
.L_12:
        /*002c*/ 	.word	0x00000000
        /*0030*/ 	.short	0x0001
        /*0032*/ 	.short	0x0008
        /*0034*/ 	.byte	0x00, 0xf5, 0x21, 0x00


	//----- nvinfo : EIATTR_KPARAM_INFO
	.align		4
.L_13:
        /*0038*/ 	.byte	0x04, 0x17
        /*003a*/ 	.short	(.L_15 - .L_14)
.L_14:
        /*003c*/ 	.word	0x00000000
        /*0040*/ 	.short	0x0000
        /*0042*/ 	.short	0x0000
        /*0044*/ 	.byte	0x00, 0xf0, 0x11, 0x00


	//----- nvinfo : EIATTR_SPARSE_MMA_MASK
	.align		4
.L_15:
        /*0048*/ 	.byte	0x03, 0x50
        /*004a*/ 	.short	0x0000


	//----- nvinfo : EIATTR_MAXREG_COUNT
	.align		4
        /*004c*/ 	.byte	0x03, 0x1b
        /*004e*/ 	.short	0x00ff


	//----- nvinfo : EIATTR_NUM_BARRIERS
	.align		4
        /*0050*/ 	.byte	0x02, 0x4c
        /*0052*/ 	.byte	0x01
	.zero		1


	//----- nvinfo : EIATTR_MERCURY_ISA_VERSION
	.align		4
        /*0054*/ 	.byte	0x03, 0x5f
        /*0056*/ 	.short	0x0101


	//----- nvinfo : EIATTR_VRC_CTA_INIT_COUNT
	.align		4
        /*0058*/ 	.byte	0x02, 0x4a
	.zero		1
	.zero		1


	//----- nvinfo : EIATTR_EXIT_INSTR_OFFSETS
	.align		4
        /*005c*/ 	.byte	0x04, 0x1c
        /*005e*/ 	.short	(.L_17 - .L_16)


	//   ....[0]....
.L_16:
        /*0060*/ 	.word	0x00000a90


	//   ....[1]....
        /*0064*/ 	.word	0x00000b90


	//   ....[2]....
        /*0068*/ 	.word	0x00000bc0


	//----- nvinfo : EIATTR_CRS_STACK_SIZE
	.align		4
.L_17:
        /*006c*/ 	.byte	0x04, 0x1e
        /*006e*/ 	.short	(.L_19 - .L_18)
.L_18:
        /*0070*/ 	.word	0x00000000


	//----- nvinfo : EIATTR_CBANK_PARAM_SIZE
	.align		4
.L_19:
        /*0074*/ 	.byte	0x03, 0x19
        /*0076*/ 	.short	0x0020


	//----- nvinfo : EIATTR_PARAM_CBANK
	.align		4
        /*0078*/ 	.byte	0x04, 0x0a
        /*007a*/ 	.short	(.L_21 - .L_20)
	.align		4
.L_20:
        /*007c*/ 	.word	index@(.nv.constant0._Z9multiplesjPjjS_)
        /*0080*/ 	.short	0x0380
        /*0082*/ 	.short	0x0020


	//----- nvinfo : EIATTR_SW_WAR
	.align		4
.L_21:
        /*0084*/ 	.byte	0x04, 0x36
        /*0086*/ 	.short	(.L_23 - .L_22)
.L_22:
        /*0088*/ 	.word	0x00000008
.L_23:


//--------------------- .nv.callgraph             --------------------------
	.section	.nv.callgraph,"",@"SHT_CUDA_CALLGRAPH"
	.align	4
	.sectionentsize	8
	.align		4
        /*0000*/ 	.word	0x00000000
	.align		4
        /*0004*/ 	.word	0xffffffff
	.align		4
        /*0008*/ 	.word	0x00000000
	.align		4
        /*000c*/ 	.word	0xfffffffe
	.align		4
        /*0010*/ 	.word	0x00000000
	.align		4
        /*0014*/ 	.word	0xfffffffd
	.align		4
        /*0018*/ 	.word	0x00000000
	.align		4
        /*001c*/ 	.word	0xfffffffc


//--------------------- .text._Z9multiplesjPjjS_  --------------------------
	.section	.text._Z9multiplesjPjjS_,"ax",@progbits
	.align	128
        .global         _Z9multiplesjPjjS_
        .type           _Z9multiplesjPjjS_,@function
        .size           _Z9multiplesjPjjS_,(.L_x_15 - _Z9multiplesjPjjS_)
        .other          _Z9multiplesjPjjS_,@"STO_CUDA_ENTRY STV_DEFAULT"
_Z9multiplesjPjjS_:
.text._Z9multiplesjPjjS_:
[----:B------:R-:W-:Y:S01]  /*0000*/  LDC R1, c[0x0][0x37c] ;  /* 0x0000df00ff017b82 */ /* 0x000fe20000000800 */
[----:B------:R-:W0:Y:S01]  /*0010*/  LDCU UR5, c[0x0][0x360] ;  /* 0x00006c00ff0577ac */ /* 0x000e220008000800 */
[----:B------:R-:W-:Y:S01]  /*0020*/  HFMA2 R2, -RZ, RZ, 0, 0 ;  /* 0x00000000ff027431 */ /* 0x000fe200000001ff */
[----:B------:R-:W1:Y:S01]  /*0030*/  S2R R6, SR_CTAID.X ;  /* 0x0000000000067919 */ /* 0x000e620000002500 */
[----:B------:R-:W-:Y:S01]  /*0040*/  BSSY.RECONVERGENT B1, `(.L_x_0) ;  /* 0x00000a2000017945 */ /* 0x000fe20003800200 */
[----:B------:R-:W0:Y:S01]  /*0050*/  LDCU UR4, c[0x0][0x370] ;  /* 0x00006e00ff0477ac */ /* 0x000e220008000800 */
[----:B------:R-:W2:Y:S01]  /*0060*/  LDCU UR6, c[0x0][0x390] ;  /* 0x00007200ff0677ac */ /* 0x000ea20008000800 */
[----:B------:R-:W3:Y:S01]  /*0070*/  LDCU UR8, c[0x0][0x380] ;  /* 0x00007000ff0877ac */ /* 0x000ee20008000800 */
[----:B0-----:R-:W-:Y:S01]  /*0080*/  UIMAD UR4, UR5, UR4, URZ ;  /* 0x00000004050472a4 */ /* 0x001fe2000f8e02ff */
[----:B--2---:R-:W-:Y:S01]  /*0090*/  IMAD.U32 R0, RZ, RZ, UR6 ;  /* 0x00000006ff007e24 */ /* 0x004fe2000f8e00ff */
[----:B------:R-:W0:Y:S04]  /*00a0*/  LDCU.64 UR6, c[0x0][0x358] ;  /* 0x00006b00ff0677ac */ /* 0x000e280008000a00 */
[----:B------:R-:W-:Y:S01]  /*00b0*/  IMAD R5, RZ, RZ, -UR4 ;  /* 0x80000004ff057e24 */ /* 0x000fe2000f8e02ff */
[----:B------:R-:W-:-:S02]  /*00c0*/  ISETP.NE.U32.AND P2, PT, RZ, UR4, PT ;  /* 0x00000004ff007c0c */ /* 0x000fc4000bf45070 */
[----:B------:R-:W2:Y:S08]  /*00d0*/  I2F.U32.RP R4, UR4 ;  /* 0x0000000400047d06 */ /* 0x000eb00008209000 */
[----:B--2---:R-:W2:Y:S02]  /*00e0*/  MUFU.RCP R4, R4 ;  /* 0x0000000400047308 */ /* 0x004ea40000001000 */
[----:B--2---:R-:W-:-:S06]  /*00f0*/  VIADD R3, R4, 0xffffffe ;  /* 0x0ffffffe04037836 */ /* 0x004fcc0000000000 */
[----:B------:R-:W2:Y:S02]  /*0100*/  F2I.FTZ.U32.TRUNC.NTZ R3, R3 ;  /* 0x0000000300037305 */ /* 0x000ea4000021f000 */
[----:B--2---:R-:W-:-:S04]  /*0110*/  IMAD R5, R5, R3, RZ ;  /* 0x0000000305057224 */ /* 0x004fc800078e02ff */
[----:B------:R-:W-:Y:S02]  /*0120*/  IMAD.HI.U32 R5, R3, R5, R2 ;  /* 0x0000000503057227 */ /* 0x000fe400078e0002 */
[----:B------:R-:W1:Y:S04]  /*0130*/  S2R R3, SR_TID.X ;  /* 0x0000000000037919 */ /* 0x000e680000002100 */
[----:B------:R-:W-:-:S05]  /*0140*/  IMAD.HI.U32 R2, R5, R0, RZ ;  /* 0x0000000005027227 */ /* 0x000fca00078e00ff */
[----:B------:R-:W-:-:S05]  /*0150*/  IADD3 R5, PT, PT, -R2, RZ, RZ ;  /* 0x000000ff02057210 */ /* 0x000fca0007ffe1ff */
[----:B------:R-:W-:-:S05]  /*0160*/  IMAD R4, R5, UR4, R0 ;  /* 0x0000000405047c24 */ /* 0x000fca000f8e0200 */
[----:B------:R-:W-:-:S13]  /*0170*/  ISETP.GE.U32.AND P0, PT, R4, UR4, PT ;  /* 0x0000000404007c0c */ /* 0x000fda000bf06070 */
[----:B------:R-:W-:Y:S01]  /*0180*/  @P0 VIADD R4, R4, -UR4 ;  /* 0x8000000404040c36 */ /* 0x000fe20008000000 */
[----:B------:R-:W-:Y:S01]  /*0190*/  @P0 IADD3 R2, PT, PT, R2, 0x1, RZ ;  /* 0x0000000102020810 */ /* 0x000fe20007ffe0ff */
[----:B-1----:R-:W-:-:S03]  /*01a0*/  IMAD R5, R6, UR5, R3 ;  /* 0x0000000506057c24 */ /* 0x002fc6000f8e0203 */
[----:B------:R-:W-:Y:S02]  /*01b0*/  ISETP.GE.U32.AND P1, PT, R4, UR4, PT ;  /* 0x0000000404007c0c */ /* 0x000fe4000bf26070 */
[----:B---3--:R-:W-:-:S11]  /*01c0*/  MOV R4, UR8 ;  /* 0x0000000800047c02 */ /* 0x008fd60008000f00 */
[----:B------:R-:W-:Y:S01]  /*01d0*/  @P1 VIADD R2, R2, 0x1 ;  /* 0x0000000102021836 */ /* 0x000fe20000000000 */
[----:B------:R-:W-:-:S05]  /*01e0*/  @!P2 LOP3.LUT R2, RZ, UR4, RZ, 0x33, !PT ;  /* 0x00000004ff02ac12 */ /* 0x000fca000f8e33ff */
[----:B------:R-:W-:-:S05]  /*01f0*/  IMAD R7, R5, R2, RZ ;  /* 0x0000000205077224 */ /* 0x000fca00078e02ff */
[----:B------:R-:W-:-:S13]  /*0200*/  ISETP.GE.U32.AND P0, PT, R7, R0, PT ;  /* 0x000000000700720c */ /* 0x000fda0003f06070 */
[----:B0-----:R-:W-:Y:S05]  /*0210*/  @P0 BRA `(.L_x_1) ;  /* 0x0000000800100947 */ /* 0x001fea0003800000 */
[----:B------:R-:W0:Y:S01]  /*0220*/  LDC R6, c[0x0][0x380] ;  /* 0x0000e000ff067b82 */ /* 0x000e220000000800 */
[----:B------:R-:W-:Y:S02]  /*0230*/  IMAD.MOV.U32 R11, RZ, RZ, R7 ;  /* 0x000000ffff0b7224 */ /* 0x000fe400078e0007 */
[----:B0-----:R-:W-:-:S07]  /*0240*/  IMAD R6, R6, R6, RZ ;  /* 0x0000000606067224 */ /* 0x001fce00078e02ff */
.L_x_11:
[----:B------:R-:W0:Y:S01]  /*0250*/  LDC R7, c[0x0][0x380] ;  /* 0x0000e000ff077b82 */ /* 0x000e220000000800 */
[----:B-1----:R-:W1:Y:S01]  /*0260*/  LDCU UR5, c[0x0][0x390] ;  /* 0x00007200ff0577ac */ /* 0x002e620008000800 */
[----:B------:R-:W-:Y:S01]  /*0270*/  BSSY.RECONVERGENT B0, `(.L_x_2) ;  /* 0x000007a000007945 */ /* 0x000fe20003800200 */
[----:B0-----:R-:W0:Y:S08]  /*0280*/  I2F.U32.RP R0, R7 ;  /* 0x0000000700007306 */ /* 0x001e300000209000 */
[----:B0-----:R-:W0:Y:S02]  /*0290*/  MUFU.RCP R0, R0 ;  /* 0x0000000000007308 */ /* 0x001e240000001000 */
[----:B0-----:R-:W-:Y:S01]  /*02a0*/  IADD3 R9, PT, PT, R0, 0xffffffe, RZ ;  /* 0x0ffffffe00097810 */ /* 0x001fe20007ffe0ff */
[----:B-1----:R-:W-:-:S05]  /*02b0*/  IMAD.U32 R0, RZ, RZ, UR5 ;  /* 0x00000005ff007e24 */ /* 0x002fca000f8e00ff */
[----:B------:R-:W0:Y:S02]  /*02c0*/  F2I.FTZ.U32.TRUNC.NTZ R9, R9 ;  /* 0x0000000900097305 */ /* 0x000e24000021f000 */
[----:B0-----:R-:W-:-:S04]  /*02d0*/  IMAD.MOV R8, RZ, RZ, -R9 ;  /* 0x000000ffff087224 */ /* 0x001fc800078e0a09 */
[----:B------:R-:W-:Y:S02]  /*02e0*/  IMAD R13, R8, R7, RZ ;  /* 0x00000007080d7224 */ /* 0x000fe400078e02ff */
[----:B------:R-:W-:-:S05]  /*02f0*/  HFMA2 R8, -RZ, RZ, 0, 0 ;  /* 0x00000000ff087431 */ /* 0x000fca00000001ff */
[----:B------:R-:W-:Y:S01]  /*0300*/  IMAD.HI.U32 R13, R9, R13, R8 ;  /* 0x0000000d090d7227 */ /* 0x000fe200078e0008 */
[----:B------:R-:W-:-:S03]  /*0310*/  VIMNMX.U32 R8, PT, PT, R6, R11, !PT ;  /* 0x0000000b06087248 */ /* 0x000fc60007fe0000 */
[----:B------:R-:W-:Y:S02]  /*0320*/  IMAD R9, R2, R5, R2 ;  /* 0x0000000502097224 */ /* 0x000fe400078e0202 */
[----:B------:R-:W-:-:S03]  /*0330*/  IMAD.HI.U32 R10, R13, R8, RZ ;  /* 0x000000080d0a7227 */ /* 0x000fc600078e00ff */
[----:B------:R-:W-:Y:S01]  /*0340*/  VIADDMNMX.U32 R9, R9, 0xffffffff, R0, PT ;  /* 0xffffffff09097846 */ /* 0x000fe20003800000 */
[----:B------:R-:W-:-:S03]  /*0350*/  IMAD.MOV R12, RZ, RZ, -R10 ;  /* 0x000000ffff0c7224 */ /* 0x000fc600078e0a0a */
[----:B------:R-:W-:Y:S01]  /*0360*/  ISETP.GE.U32.AND P2, PT, R8, R9, PT ;  /* 0x000000090800720c */ /* 0x000fe20003f46070 */
[----:B------:R-:W-:-:S05]  /*0370*/  IMAD R12, R7, R12, R8 ;  /* 0x0000000c070c7224 */ /* 0x000fca00078e0208 */
[----:B------:R-:W-:-:S13]  /*0380*/  ISETP.GE.U32.AND P0, PT, R12, R7, PT ;  /* 0x000000070c00720c */ /* 0x000fda0003f06070 */
[-C--:B------:R-:W-:Y:S02]  /*0390*/  @P0 IADD3 R12, PT, PT, R12, -R7.reuse, RZ ;  /* 0x800000070c0c0210 */ /* 0x080fe40007ffe0ff */
[----:B------:R-:W-:Y:S02]  /*03a0*/  @P0 IADD3 R10, PT, PT, R10, 0x1, RZ ;  /* 0x000000010a0a0810 */ /* 0x000fe40007ffe0ff */
[----:B------:R-:W-:-:S13]  /*03b0*/  ISETP.GE.U32.AND P1, PT, R12, R7, PT ;  /* 0x000000070c00720c */ /* 0x000fda0003f26070 */
[----:B------:R-:W-:Y:S01]  /*03c0*/  @P1 VIADD R10, R10, 0x1 ;  /* 0x000000010a0a1836 */ /* 0x000fe20000000000 */
[----:B------:R-:W-:Y:S06]  /*03d0*/  @P2 BRA `(.L_x_3) ;  /* 0x00000004008c2947 */ /* 0x000fec0003800000 */
[----:B------:R-:W-:-:S05]  /*03e0*/  IMAD.HI.U32 R12, R13, R9, RZ ;  /* 0x000000090d0c7227 */ /* 0x000fca00078e00ff */
[----:B------:R-:W-:-:S05]  /*03f0*/  IADD3 R8, PT, PT, -R12, RZ, RZ ;  /* 0x000000ff0c087210 */ /* 0x000fca0007ffe1ff */
[----:B------:R-:W-:Y:S01]  /*0400*/  IMAD R8, R7, R8, R9 ;  /* 0x0000000807087224 */ /* 0x000fe200078e0209 */
[----:B------:R-:W-:-:S04]  /*0410*/  LOP3.LUT R9, RZ, R7, RZ, 0x33, !PT ;  /* 0x00000007ff097212 */ /* 0x000fc800078e33ff */
[----:B------:R-:W-:-:S13]  /*0420*/  ISETP.GE.U32.AND P0, PT, R8, R7, PT ;  /* 0x000000070800720c */ /* 0x000fda0003f06070 */
[----:B------:R-:W-:Y:S01]  /*0430*/  @P0 IMAD.IADD R8, R8, 0x1, -R7 ;  /* 0x0000000108080824 */ /* 0x000fe200078e0a07 */
[----:B------:R-:W-:Y:S02]  /*0440*/  @P0 IADD3 R12, PT, PT, R12, 0x1, RZ ;  /* 0x000000010c0c0810 */ /* 0x000fe40007ffe0ff */
[----:B------:R-:W-:Y:S02]  /*0450*/  ISETP.NE.U32.AND P0, PT, R7, RZ, PT ;  /* 0x000000ff0700720c */ /* 0x000fe40003f05070 */
[----:B------:R-:W-:Y:S02]  /*0460*/  ISETP.GE.U32.AND P1, PT, R8, R7, PT ;  /* 0x000000070800720c */ /* 0x000fe40003f26070 */
[----:B------:R-:W-:-:S11]  /*0470*/  SEL R8, R9, R10, !P0 ;  /* 0x0000000a09087207 */ /* 0x000fd60004000000 */
[----:B------:R-:W-:-:S05]  /*0480*/  @P1 VIADD R12, R12, 0x1 ;  /* 0x000000010c0c1836 */ /* 0x000fca0000000000 */
[----:B------:R-:W-:-:S04]  /*0490*/  SEL R11, R9, R12, !P0 ;  /* 0x0000000c090b7207 */ /* 0x000fc80004000000 */
[----:B------:R-:W-:-:S13]  /*04a0*/  ISETP.GT.U32.AND P0, PT, R8, R11, PT ;  /* 0x0000000b0800720c */ /* 0x000fda0003f04070 */
[----:B------:R-:W-:Y:S05]  /*04b0*/  @P0 BRA `(.L_x_3) ;  /* 0x0000000400540947 */ /* 0x000fea0003800000 */
[----:B------:R-:W-:Y:S01]  /*04c0*/  IADD3 R9, PT, PT, R8, 0x1, RZ ;  /* 0x0000000108097810 */ /* 0x000fe20007ffe0ff */
[----:B------:R-:W-:Y:S03]  /*04d0*/  BSSY.RECONVERGENT B2, `(.L_x_4) ;  /* 0x0000028000027945 */ /* 0x000fe60003800200 */
[----:B------:R-:W-:-:S05]  /*04e0*/  VIADDMNMX.U32 R11, R11, 0x1, R9, !PT ;  /* 0x000000010b0b7846 */ /* 0x000fca0007800009 */
[----:B------:R-:W-:Y:S01]  /*04f0*/  IMAD.IADD R9, R11, 0x1, -R8 ;  /* 0x000000010b097824 */ /* 0x000fe200078e0a08 */
[----:B------:R-:W-:-:S04]  /*0500*/  IADD3 R11, PT, PT, R8, -R11, RZ ;  /* 0x8000000b080b7210 */ /* 0x000fc80007ffe0ff */
[----:B------:R-:W-:Y:S02]  /*0510*/  ISETP.GT.U32.AND P0, PT, R11, -0x8, PT ;  /* 0xfffffff80b00780c */ /* 0x000fe40003f04070 */
[----:B------:R-:W-:-:S04]  /*0520*/  LOP3.LUT R28, R9, 0x7, RZ, 0xc0, !PT ;  /* 0x00000007091c7812 */ /* 0x000fc800078ec0ff */
[----:B------:R-:W-:-:S07]  /*0530*/  ISETP.NE.AND P1, PT, R28, RZ, PT ;  /* 0x000000ff1c00720c */ /* 0x000fce0003f25270 */
[----:B------:R-:W-:Y:S06]  /*0540*/  @P0 BRA `(.L_x_5) ;  /* 0x0000000000800947 */ /* 0x000fec0003800000 */
[----:B------:R-:W0:Y:S01]  /*0550*/  LDC.64 R10, c[0x0][0x388] ;  /* 0x0000e200ff0a7b82 */ /* 0x000e220000000a00 */
[----:B------:R-:W-:-:S05]  /*0560*/  LOP3.LUT R22, R9, 0xfffffff8, RZ, 0xc0, !PT ;  /* 0xfffffff809167812 */ /* 0x000fca00078ec0ff */
[----:B------:R-:W-:-:S07]  /*0570*/  IMAD.MOV R22, RZ, RZ, -R22 ;  /* 0x000000ffff167224 */ /* 0x000fce00078e0a16 */
.L_x_6:
[CC--:B-1----:R-:W-:Y:S01]  /*0580*/  IMAD R12, R8.reuse, R7.reuse, RZ ;  /* 0x00000007080c7224 */ /* 0x0c2fe200078e02ff */
[----:B------:R-:W-:Y:S01]  /*0590*/  MOV R23, 0x1 ;  /* 0x0000000100177802 */ /* 0x000fe20000000f00 */
[----:B------:R-:W-:Y:S01]  /*05a0*/  VIADD R8, R8, 0x8 ;  /* 0x0000000808087836 */ /* 0x000fe20000000000 */
[----:B------:R-:W-:Y:S02]  /*05b0*/  IADD3 R22, PT, PT, R22, 0x8, RZ ;  /* 0x0000000816167810 */ /* 0x000fe40007ffe0ff */
[C---:B------:R-:W-:Y:S01]  /*05c0*/  IADD3 R24, PT, PT, R12.reuse, R7, RZ ;  /* 0x000000070c187210 */ /* 0x040fe20007ffe0ff */
[----:B0-----:R-:W-:Y:S01]  /*05d0*/  IMAD.WIDE.U32 R12, R12, 0x4, R10 ;  /* 0x000000040c0c7825 */ /* 0x001fe200078e000a */
[----:B------:R-:W-:-:S03]  /*05e0*/  ISETP.NE.AND P0, PT, R22, RZ, PT ;  /* 0x000000ff1600720c */ /* 0x000fc60003f05270 */
[C---:B------:R-:W-:Y:S01]  /*05f0*/  IMAD.IADD R26, R24.reuse, 0x1, R7 ;  /* 0x00000001181a7824 */ /* 0x040fe200078e0207 */
[----:B------:R0:W-:Y:S01]  /*0600*/  STG.E desc[UR6][R12.64], R23 ;  /* 0x000000170c007986 */ /* 0x0001e2000c101906 */
[----:B------:R-:W-:-:S03]  /*0610*/  IMAD.WIDE.U32 R24, R24, 0x4, R10 ;  /* 0x0000000418187825 */ /* 0x000fc600078e000a */
[C---:B------:R-:W-:Y:S01]  /*0620*/  IADD3 R15, PT, PT, R26.reuse, R7, RZ ;  /* 0x000000071a0f7210 */ /* 0x040fe20007ffe0ff */
[----:B------:R-:W-:Y:S01]  /*0630*/  IMAD.WIDE.U32 R26, R26, 0x4, R10 ;  /* 0x000000041a1a7825 */ /* 0x000fe200078e000a */
[----:B------:R1:W-:Y:S03]  /*0640*/  STG.E desc[UR6][R24.64], R23 ;  /* 0x0000001718007986 */ /* 0x0003e6000c101906 */
[C---:B------:R-:W-:Y:S01]  /*0650*/  IMAD.IADD R14, R15.reuse, 0x1, R7 ;  /* 0x000000010f0e7824 */ /* 0x040fe200078e0207 */
[----:B------:R1:W-:Y:S01]  /*0660*/  STG.E desc[UR6][R26.64], R23 ;  /* 0x000000171a007986 */ /* 0x0003e2000c101906 */
[----:B0-----:R-:W-:-:S04]  /*0670*/  IMAD.WIDE.U32 R12, R15, 0x4, R10 ;  /* 0x000000040f0c7825 */ /* 0x001fc800078e000a */
        /* <DEDUP_REMOVED lines=8> */
[----:B------:R-:W-:-:S04]  /*0700*/  IMAD.WIDE.U32 R18, R18, 0x4, R10 ;  /* 0x0000000412127825 */ /* 0x000fc800078e000a */
[----:B------:R-:W-:Y:S01]  /*0710*/  IMAD.WIDE.U32 R20, R21, 0x4, R10 ;  /* 0x0000000415147825 */ /* 0x000fe200078e000a */
[----:B------:R1:W-:Y:S04]  /*0720*/  STG.E desc[UR6][R18.64], R23 ;  /* 0x0000001712007986 */ /* 0x0003e8000c101906 */
[----:B------:R1:W-:Y:S01]  /*0730*/  STG.E desc[UR6][R20.64], R23 ;  /* 0x0000001714007986 */ /* 0x0003e2000c101906 */
[----:B------:R-:W-:Y:S05]  /*0740*/  @P0 BRA `(.L_x_6) ;  /* 0xfffffffc008c0947 */ /* 0x000fea000383ffff */
.L_x_5:
[----:B------:R-:W-:Y:S05]  /*0750*/  BSYNC.RECONVERGENT B2 ;  /* 0x0000000000027941 */ /* 0x000fea0003800200 */
.L_x_4:
[----:B------:R-:W-:Y:S05]  /*0760*/  @!P1 BRA `(.L_x_3) ;  /* 0x0000000000a89947 */ /* 0x000fea0003800000 */
[----:B------:R-:W-:Y:S01]  /*0770*/  ISETP.GE.U32.AND P0, PT, R28, 0x4, PT ;  /* 0x000000041c00780c */ /* 0x000fe20003f06070 */
[----:B------:R-:W-:Y:S01]  /*0780*/  BSSY.RECONVERGENT B2, `(.L_x_7) ;  /* 0x0000013000027945 */ /* 0x000fe20003800200 */
[----:B-1----:R-:W-:-:S04]  /*0790*/  LOP3.LUT R18, R9, 0x3, RZ, 0xc0, !PT ;  /* 0x0000000309127812 */ /* 0x002fc800078ec0ff */
[----:B------:R-:W-:-:S07]  /*07a0*/  ISETP.NE.AND P1, PT, R18, RZ, PT ;  /* 0x000000ff1200720c */ /* 0x000fce0003f25270 */
[----:B------:R-:W-:Y:S06]  /*07b0*/  @!P0 BRA `(.L_x_8) ;  /* 0x00000000003c8947 */ /* 0x000fec0003800000 */
[----:B------:R-:W0:Y:S01]  /*07c0*/  LDC.64 R10, c[0x0][0x388] ;  /* 0x0000e200ff0a7b82 */ /* 0x000e220000000a00 */
[C---:B------:R-:W-:Y:S01]  /*07d0*/  IMAD R12, R8.reuse, R7, RZ ;  /* 0x00000007080c7224 */ /* 0x040fe200078e02ff */
[----:B------:R-:W-:Y:S01]  /*07e0*/  IADD3 R8, PT, PT, R8, 0x4, RZ ;  /* 0x0000000408087810 */ /* 0x000fe20007ffe0ff */
[----:B------:R-:W-:-:S03]  /*07f0*/  IMAD.MOV.U32 R21, RZ, RZ, 0x1 ;  /* 0x00000001ff157424 */ /* 0x000fc600078e00ff */
[----:B------:R-:W-:-:S05]  /*0800*/  IADD3 R14, PT, PT, R12, R7, RZ ;  /* 0x000000070c0e7210 */ /* 0x000fca0007ffe0ff */
[----:B------:R-:W-:-:S05]  /*0810*/  IMAD.IADD R16, R14, 0x1, R7 ;  /* 0x000000010e107824 */ /* 0x000fca00078e0207 */
[----:B------:R-:W-:Y:S01]  /*0820*/  IADD3 R19, PT, PT, R16, R7, RZ ;  /* 0x0000000710137210 */ /* 0x000fe20007ffe0ff */
[----:B0-----:R-:W-:-:S04]  /*0830*/  IMAD.WIDE.U32 R12, R12, 0x4, R10 ;  /* 0x000000040c0c7825 */ /* 0x001fc800078e000a */
[--C-:B------:R-:W-:Y:S01]  /*0840*/  IMAD.WIDE.U32 R14, R14, 0x4, R10.reuse ;  /* 0x000000040e0e7825 */ /* 0x100fe200078e000a */
[----:B------:R0:W-:Y:S03]  /*0850*/  STG.E desc[UR6][R12.64], R21 ;  /* 0x000000150c007986 */ /* 0x0001e6000c101906 */
[--C-:B------:R-:W-:Y:S01]  /*0860*/  IMAD.WIDE.U32 R16, R16, 0x4, R10.reuse ;  /* 0x0000000410107825 */ /* 0x100fe200078e000a */
[----:B------:R0:W-:Y:S03]  /*0870*/  STG.E desc[UR6][R14.64], R21 ;  /* 0x000000150e007986 */ /* 0x0001e6000c101906 */
[----:B------:R-:W-:Y:S01]  /*0880*/  IMAD.WIDE.U32 R10, R19, 0x4, R10 ;  /* 0x00000004130a7825 */ /* 0x000fe200078e000a */
[----:B------:R0:W-:Y:S04]  /*0890*/  STG.E desc[UR6][R16.64], R21 ;  /* 0x0000001510007986 */ /* 0x0001e8000c101906 */
[----:B------:R0:W-:Y:S02]  /*08a0*/  STG.E desc[UR6][R10.64], R21 ;  /* 0x000000150a007986 */ /* 0x0001e4000c101906 */
.L_x_8:
[----:B------:R-:W-:Y:S05]  /*08b0*/  BSYNC.RECONVERGENT B2 ;  /* 0x0000000000027941 */ /* 0x000fea0003800200 */
.L_x_7:
[----:B------:R-:W-:Y:S05]  /*08c0*/  @!P1 BRA `(.L_x_3) ;  /* 0x0000000000509947 */ /* 0x000fea0003800000 */
[----:B------:R-:W-:Y:S01]  /*08d0*/  LOP3.LUT R9, R9, 0x1, RZ, 0xc0, !PT ;  /* 0x0000000109097812 */ /* 0x000fe200078ec0ff */
[----:B------:R-:W-:Y:S01]  /*08e0*/  BSSY.RECONVERGENT B2, `(.L_x_9) ;  /* 0x000000e000027945 */ /* 0x000fe20003800200 */
[----:B------:R-:W-:Y:S02]  /*08f0*/  ISETP.NE.AND P0, PT, R18, 0x1, PT ;  /* 0x000000011200780c */ /* 0x000fe40003f05270 */
[----:B------:R-:W-:-:S13]  /*0900*/  ISETP.NE.U32.AND P1, PT, R9, 0x1, PT ;  /* 0x000000010900780c */ /* 0x000fda0003f25070 */
[----:B0-----:R-:W0:Y:S01]  /*0910*/  @!P1 LDC.64 R10, c[0x0][0x388] ;  /* 0x0000e200ff0a9b82 */ /* 0x001e220000000a00 */
[----:B------:R-:W-:Y:S05]  /*0920*/  @!P0 BRA `(.L_x_10) ;  /* 0x0000000000248947 */ /* 0x000fea0003800000 */
[----:B------:R-:W1:Y:S01]  /*0930*/  LDC.64 R12, c[0x0][0x388] ;  /* 0x0000e200ff0c7b82 */ /* 0x000e620000000a00 */
[C---:B------:R-:W-:Y:S02]  /*0940*/  IMAD R14, R8.reuse, R7, RZ ;  /* 0x00000007080e7224 */ /* 0x040fe400078e02ff */
[----:B------:R-:W-:Y:S02]  /*0950*/  HFMA2 R9, -RZ, RZ, 0, 5.9604644775390625e-08 ;  /* 0x00000001ff097431 */ /* 0x000fe400000001ff */
[----:B------:R-:W-:Y:S02]  /*0960*/  VIADD R8, R8, 0x2 ;  /* 0x0000000208087836 */ /* 0x000fe40000000000 */
[C---:B------:R-:W-:Y:S02]  /*0970*/  IMAD.IADD R17, R14.reuse, 0x1, R7 ;  /* 0x000000010e117824 */ /* 0x040fe400078e0207 */
[----:B-1----:R-:W-:-:S04]  /*0980*/  IMAD.WIDE.U32 R14, R14, 0x4, R12 ;  /* 0x000000040e0e7825 */ /* 0x002fc800078e000c */
[----:B------:R-:W-:Y:S01]  /*0990*/  IMAD.WIDE.U32 R12, R17, 0x4, R12 ;  /* 0x00000004110c7825 */ /* 0x000fe200078e000c */
[----:B------:R1:W-:Y:S04]  /*09a0*/  STG.E desc[UR6][R14.64], R9 ;  /* 0x000000090e007986 */ /* 0x0003e8000c101906 */
[----:B------:R1:W-:Y:S02]  /*09b0*/  STG.E desc[UR6][R12.64], R9 ;  /* 0x000000090c007986 */ /* 0x0003e4000c101906 */
.L_x_10:
[----:B------:R-:W-:Y:S05]  /*09c0*/  BSYNC.RECONVERGENT B2 ;  /* 0x0000000000027941 */ /* 0x000fea0003800200 */
.L_x_9:
[----:B------:R-:W-:Y:S01]  /*09d0*/  @!P1 IMAD R7, R8, R7, RZ ;  /* 0x0000000708079224 */ /* 0x000fe200078e02ff */
[----:B-1----:R-:W-:-:S03]  /*09e0*/  @!P1 MOV R9, 0x1 ;  /* 0x0000000100099802 */ /* 0x002fc60000000f00 */
[----:B0-----:R-:W-:-:S05]  /*09f0*/  @!P1 IMAD.WIDE.U32 R10, R7, 0x4, R10 ;  /* 0x00000004070a9825 */ /* 0x001fca00078e000a */
[----:B------:R2:W-:Y:S02]  /*0a00*/  @!P1 STG.E desc[UR6][R10.64], R9 ;  /* 0x000000090a009986 */ /* 0x0005e4000c101906 */
.L_x_3:
[----:B------:R-:W-:Y:S05]  /*0a10*/  BSYNC.RECONVERGENT B0 ;  /* 0x0000000000007941 */ /* 0x000fea0003800200 */
.L_x_2:
[----:B------:R-:W-:-:S04]  /*0a20*/  VIADD R5, R5, UR4 ;  /* 0x0000000405057c36 */ /* 0x000fc80008000000 */
[----:B0-2---:R-:W-:-:S05]  /*0a30*/  IMAD R11, R2, R5, RZ ;  /* 0x00000005020b7224 */ /* 0x005fca00078e02ff */
[----:B------:R-:W-:-:S13]  /*0a40*/  ISETP.GE.U32.AND P0, PT, R11, R0, PT ;  /* 0x000000000b00720c */ /* 0x000fda0003f06070 */
[----:B------:R-:W-:Y:S05]  /*0a50*/  @!P0 BRA `(.L_x_11) ;  /* 0xfffffff400fc8947 */ /* 0x000fea000383ffff */
.L_x_1:
[----:B------:R-:W-:Y:S05]  /*0a60*/  BSYNC.RECONVERGENT B1 ;  /* 0x0000000000017941 */ /* 0x000fea0003800200 */
.L_x_0:
[----:B------:R-:W-:Y:S01]  /*0a70*/  BAR.SYNC.DEFER_BLOCKING 0x0 ;  /* 0x0000000000007b1d */ /* 0x000fe20000010000 */
[----:B------:R-:W-:-:S13]  /*0a80*/  ISETP.NE.AND P0, PT, R3, RZ, PT ;  /* 0x000000ff0300720c */ /* 0x000fda0003f05270 */
[----:B------:R-:W-:Y:S05]  /*0a90*/  @P0 EXIT ;  /* 0x000000000000094d */ /* 0x000fea0003800000 */
[----:B------:R-:W0:Y:S08]  /*0aa0*/  LDC R3, c[0x0][0x380] ;  /* 0x0000e000ff037b82 */ /* 0x000e300000000800 */
[----:B------:R-:W2:Y:S08]  /*0ab0*/  LDC R5, c[0x0][0x390] ;  /* 0x0000e400ff057b82 */ /* 0x000eb00000000800 */
[----:B------:R-:W3:Y:S01]  /*0ac0*/  LDC.64 R6, c[0x0][0x388] ;  /* 0x0000e200ff067b82 */ /* 0x000ee20000000a00 */
[----:B0-----:R-:W-:-:S07]  /*0ad0*/  VIADDMNMX.U32 R0, R3, 0x1, R0, !PT ;  /* 0x0000000103007846 */ /* 0x001fce0007800000 */
.L_x_13:
[----:B------:R-:W-:-:S04]  /*0ae0*/  IADD3 R4, PT, PT, R4, 0x1, RZ ;  /* 0x0000000104047810 */ /* 0x000fc80007ffe0ff */
[----:B--2---:R-:W-:-:S13]  /*0af0*/  ISETP.GE.U32.AND P0, PT, R4, R5, PT ;  /* 0x000000050400720c */ /* 0x004fda0003f06070 */
[----:B------:R-:W-:Y:S05]  /*0b00*/  @P0 BRA `(.L_x_12) ;  /* 0x00000000001c0947 */ /* 0x000fea0003800000 */
[----:B---3--:R-:W-:-:S06]  /*0b10*/  IMAD.WIDE.U32 R2, R4, 0x4, R6 ;  /* 0x0000000404027825 */ /* 0x008fcc00078e0006 */
[----:B------:R-:W2:Y:S02]  /*0b20*/  LDG.E R2, desc[UR6][R2.64] ;  /* 0x0000000602027981 */ /* 0x000ea4000c1e1900 */
[----:B--2---:R-:W-:-:S13]  /*0b30*/  ISETP.NE.AND P0, PT, R2, RZ, PT ;  /* 0x000000ff0200720c */ /* 0x004fda0003f05270 */
[----:B------:R-:W-:Y:S05]  /*0b40*/  @P0 BRA `(.L_x_13) ;  /* 0xfffffffc00e40947 */ /* 0x000fea000383ffff */
[----:B------:R-:W0:Y:S01]  /*0b50*/  LDC.64 R2, c[0x0][0x398] ;  /* 0x0000e600ff027b82 */ /* 0x000e220000000a00 */
[----:B------:R-:W-:Y:S01]  /*0b60*/  MOV R0, R4 ;  /* 0x0000000400007202 */ /* 0x000fe20000000f00 */
[----:B0-----:R0:W-:Y:S06]  /*0b70*/  STG.E desc[UR6][R2.64], R4 ;  /* 0x0000000402007986 */ /* 0x0011ec000c101906 */
.L_x_12:
[----:B------:R-:W-:-:S13]  /*0b80*/  ISETP.NE.AND P0, PT, R0, R5, PT ;  /* 0x000000050000720c */ /* 0x000fda0003f05270 */
[----:B------:R-:W-:Y:S05]  /*0b90*/  @P0 EXIT ;  /* 0x000000000000094d */ /* 0x000fea0003800000 */
[----:B0-----:R-:W0:Y:S02]  /*0ba0*/  LDC.64 R2, c[0x0][0x398] ;  /* 0x0000e600ff027b82 */ /* 0x001e240000000a00 */
[----:B0-----:R-:W-:Y:S01]  /*0bb0*/  STG.E desc[UR6][R2.64], R5 ;  /* 0x0000000502007986 */ /* 0x001fe2000c101906 */
[----:B------:R-:W-:Y:S05]  /*0bc0*/  EXIT ;  /* 0x000000000000794d */ /* 0x000fea0003800000 */
.L_x_14:
[----:B------:R-:W-:-:S00]  /*0bd0*/  BRA `(.L_x_14) ;  /* 0xfffffffc00fc7947 */ /* 0x000fc0000383ffff */
[----:B------:R-:W-:-:S00]  /*0be0*/  NOP ;  /* 0x0000000000007918 */ /* 0x000fc00000000000 */
        /* <DEDUP_REMOVED lines=9> */
.L_x_15:


//--------------------- .nv.shared.reserved.0     --------------------------
	.section	.nv.shared.reserved.0,"aw",@nobits
	.weak		__nv_reservedSMEM_offset_0_alias
	.size		__nv_reservedSMEM_offset_0_alias, 0, 64
	.other		__nv_reservedSMEM_offset_0_alias,@"STO_CUDA_RESERVED_SHARED STV_DEFAULT"
__nv_reservedSMEM_offset_0_alias:
	.zero		0
	.zero		64


//--------------------- .nv.constant0._Z9multiplesjPjjS_ --------------------------
	.section	.nv.constant0._Z9multiplesjPjjS_,"a",@progbits
	.sectionflags	@""
	.align	4
.nv.constant0._Z9multiplesjPjjS_:
	.zero		928


//--------------------- SYMBOLS --------------------------

	.type		.nv.reservedSmem.offset0,@object
	.size		.nv.reservedSmem.offset0,0x4
